//
// Generated by NVIDIA NVVM Compiler
//
// Compiler Build ID: CL-36424714
// Cuda compilation tools, release 13.0, V13.0.88
// Based on NVVM 20.0.0
//

.version 9.0
.target sm_100
.address_size 64

	// .globl	_Z8RunOnGPUP12manufacturerP5model

.visible .entry _Z8RunOnGPUP12manufacturerP5model(
	.param .u64 .ptr .align 1 _Z8RunOnGPUP12manufacturerP5model_param_0,
	.param .u64 .ptr .align 1 _Z8RunOnGPUP12manufacturerP5model_param_1
)
{
	.reg .pred 	%p<11>;
	.reg .b16 	%rs<11>;
	.reg .b32 	%r<57>;
	.reg .b64 	%rd<33>;
	.reg .b64 	%fd<16>;

	ld.param.u64 	%rd8, [_Z8RunOnGPUP12manufacturerP5model_param_0];
	ld.param.u64 	%rd9, [_Z8RunOnGPUP12manufacturerP5model_param_1];
	cvta.to.global.u64 	%rd10, %rd8;
	cvta.to.global.u64 	%rd11, %rd9;
	mov.u32 	%r22, %tid.x;
	mul.wide.u32 	%rd12, %r22, 88;
	add.s64 	%rd1, %rd11, %rd12;
	add.s64 	%rd2, %rd10, %rd12;
	mov.b32 	%r47, 0;
$L__BB0_1:
	cvt.u64.u32 	%rd13, %r47;
	add.s64 	%rd3, %rd1, %rd13;
	ld.global.u8 	%rs1, [%rd3];
	setp.ne.s16 	%p1, %rs1, 0;
	add.s32 	%r47, %r47, 1;
	@%p1 bra 	$L__BB0_1;
	mov.b32 	%r48, 0;
$L__BB0_3:
	cvt.u64.u32 	%rd14, %r48;
	add.s64 	%rd15, %rd2, %rd14;
	ld.global.u8 	%rs2, [%rd15+24];
	add.s64 	%rd16, %rd3, %rd14;
	st.global.u8 	[%rd16], %rs2;
	add.s32 	%r48, %r48, 1;
	setp.ne.s16 	%p2, %rs2, 0;
	@%p2 bra 	$L__BB0_3;
	ld.global.f64 	%fd1, [%rd2+104];
	ld.global.f64 	%fd2, [%rd1+80];
	add.f64 	%fd3, %fd1, %fd2;
	st.global.f64 	[%rd1+80], %fd3;
	ld.global.u32 	%r25, [%rd2+100];
	ld.global.u32 	%r26, [%rd1+76];
	add.s32 	%r27, %r26, %r25;
	st.global.u32 	[%rd1+76], %r27;
	mov.b32 	%r49, 0;
$L__BB0_5:
	cvt.u64.u32 	%rd17, %r49;
	add.s64 	%rd4, %rd1, %rd17;
	ld.global.u8 	%rs3, [%rd4];
	setp.ne.s16 	%p3, %rs3, 0;
	add.s32 	%r49, %r49, 1;
	@%p3 bra 	$L__BB0_5;
	mov.b32 	%r50, 0;
$L__BB0_7:
	cvt.u64.u32 	%rd18, %r50;
	add.s64 	%rd19, %rd2, %rd18;
	ld.global.u8 	%rs4, [%rd19+488];
	add.s64 	%rd20, %rd4, %rd18;
	st.global.u8 	[%rd20], %rs4;
	add.s32 	%r50, %r50, 1;
	setp.ne.s16 	%p4, %rs4, 0;
	@%p4 bra 	$L__BB0_7;
	ld.global.f64 	%fd4, [%rd2+568];
	ld.global.f64 	%fd5, [%rd1+80];
	add.f64 	%fd6, %fd4, %fd5;
	st.global.f64 	[%rd1+80], %fd6;
	ld.global.u32 	%r30, [%rd2+564];
	ld.global.u32 	%r31, [%rd1+76];
	add.s32 	%r32, %r31, %r30;
	st.global.u32 	[%rd1+76], %r32;
	mov.b32 	%r51, 0;
$L__BB0_9:
	cvt.u64.u32 	%rd21, %r51;
	add.s64 	%rd5, %rd1, %rd21;
	ld.global.u8 	%rs5, [%rd5];
	setp.ne.s16 	%p5, %rs5, 0;
	add.s32 	%r51, %r51, 1;
	@%p5 bra 	$L__BB0_9;
	mov.b32 	%r52, 0;
$L__BB0_11:
	cvt.u64.u32 	%rd22, %r52;
	add.s64 	%rd23, %rd2, %rd22;
	ld.global.u8 	%rs6, [%rd23+952];
	add.s64 	%rd24, %rd5, %rd22;
	st.global.u8 	[%rd24], %rs6;
	add.s32 	%r52, %r52, 1;
	setp.ne.s16 	%p6, %rs6, 0;
	@%p6 bra 	$L__BB0_11;
	ld.global.f64 	%fd7, [%rd2+1032];
	ld.global.f64 	%fd8, [%rd1+80];
	add.f64 	%fd9, %fd7, %fd8;
	st.global.f64 	[%rd1+80], %fd9;
	ld.global.u32 	%r35, [%rd2+1028];
	ld.global.u32 	%r36, [%rd1+76];
	add.s32 	%r37, %r36, %r35;
	st.global.u32 	[%rd1+76], %r37;
	mov.b32 	%r53, 0;
$L__BB0_13:
	cvt.u64.u32 	%rd25, %r53;
	add.s64 	%rd6, %rd1, %rd25;
	ld.global.u8 	%rs7, [%rd6];
	setp.ne.s16 	%p7, %rs7, 0;
	add.s32 	%r53, %r53, 1;
	@%p7 bra 	$L__BB0_13;
	mov.b32 	%r54, 0;
$L__BB0_15:
	cvt.u64.u32 	%rd26, %r54;
	add.s64 	%rd27, %rd2, %rd26;
	ld.global.u8 	%rs8, [%rd27+1416];
	add.s64 	%rd28, %rd6, %rd26;
	st.global.u8 	[%rd28], %rs8;
	add.s32 	%r54, %r54, 1;
	setp.ne.s16 	%p8, %rs8, 0;
	@%p8 bra 	$L__BB0_15;
	ld.global.f64 	%fd10, [%rd2+1496];
	ld.global.f64 	%fd11, [%rd1+80];
	add.f64 	%fd12, %fd10, %fd11;
	st.global.f64 	[%rd1+80], %fd12;
	ld.global.u32 	%r40, [%rd2+1492];
	ld.global.u32 	%r41, [%rd1+76];
	add.s32 	%r42, %r41, %r40;
	st.global.u32 	[%rd1+76], %r42;
	mov.b32 	%r55, 0;
$L__BB0_17:
	cvt.u64.u32 	%rd29, %r55;
	add.s64 	%rd7, %rd1, %rd29;
	ld.global.u8 	%rs9, [%rd7];
	setp.ne.s16 	%p9, %rs9, 0;
	add.s32 	%r55, %r55, 1;
	@%p9 bra 	$L__BB0_17;
	mov.b32 	%r56, 0;
$L__BB0_19:
	cvt.u64.u32 	%rd30, %r56;
	add.s64 	%rd31, %rd2, %rd30;
	ld.global.u8 	%rs10, [%rd31+1880];
	add.s64 	%rd32, %rd7, %rd30;
	st.global.u8 	[%rd32], %rs10;
	add.s32 	%r56, %r56, 1;
	setp.ne.s16 	%p10, %rs10, 0;
	@%p10 bra 	$L__BB0_19;
	ld.global.f64 	%fd13, [%rd2+1960];
	ld.global.f64 	%fd14, [%rd1+80];
	add.f64 	%fd15, %fd13, %fd14;
	st.global.f64 	[%rd1+80], %fd15;
	ld.global.u32 	%r44, [%rd2+1956];
	ld.global.u32 	%r45, [%rd1+76];
	add.s32 	%r46, %r45, %r44;
	st.global.u32 	[%rd1+76], %r46;
	ret;

}


// ===== COMPILED SASS (sm_100) =====

	.target	sm_100

	.elftype	@"ET_EXEC"


//--------------------- .note.nv.tkinfo           --------------------------
	.section	.note.nv.tkinfo,"",@"SHT_NOTE"
	.sectionflags	@"SHF_NOTE_NV_TKINFO"
	.tkinfo
        /*0018*/ 	.word	0x00000002
        /*0030*/ 	.string	""
        /*0030*/ 	.string	"ptxas"
        /*0030*/ 	.string	"Cuda compilation tools, release 13.0, V13.0.88"
        /*0030*/ 	.string	"Build cuda_13.0.r13.0/compiler.36424714_0"
        /*0030*/ 	.string	"-arch sm_100 -m 64 "



//--------------------- .note.nv.cuinfo           --------------------------
	.section	.note.nv.cuinfo,"",@"SHT_NOTE"
	.sectionflags	@"SHF_NOTE_NV_CUINFO"
        /*0018*/ 	.short	0x0002
        /*001a*/ 	.short	0x0064
        /*001c*/ 	.short	0x0082
	.zero		2


//--------------------- .nv.info                  --------------------------
	.section	.nv.info,"",@"SHT_CUDA_INFO"
	.align	4


	//----- nvinfo : EIATTR_REGCOUNT
	.align		4
        /*0000*/ 	.byte	0x04, 0x2f
        /*0002*/ 	.short	(.L_1 - .L_0)
	.align		4
.L_0:
        /*0004*/ 	.word	index@(_Z8RunOnGPUP12manufacturerP5model)
        /*0008*/ 	.word	0x00000010


	//----- nvinfo : EIATTR_FRAME_SIZE
	.align		4
.L_1:
        /*000c*/ 	.byte	0x04, 0x11
        /*000e*/ 	.short	(.L_3 - .L_2)
	.align		4
.L_2:
        /*0010*/ 	.word	index@(_Z8RunOnGPUP12manufacturerP5model)
        /*0014*/ 	.word	0x00000000


	//----- nvinfo : EIATTR_MIN_STACK_SIZE
	.align		4
.L_3:
        /*0018*/ 	.byte	0x04, 0x12
        /*001a*/ 	.short	(.L_5 - .L_4)
	.align		4
.L_4:
        /*001c*/ 	.word	index@(_Z8RunOnGPUP12manufacturerP5model)
        /*0020*/ 	.word	0x00000000
.L_5:


//--------------------- .nv.compat                --------------------------
	.section	.nv.compat,"",@"SHT_CUDA_COMPAT_INFO"
	.align	4
        /*0000*/ 	.byte	0x02, 0x09, 0x00, 0x00, 0x02, 0x02, 0x01, 0x00, 0x02, 0x05, 0x05, 0x00, 0x03, 0x07, 0x01, 0x01
        /*0010*/ 	.byte	0x02, 0x03, 0x00, 0x00, 0x02, 0x06, 0x01, 0x00, 0x04, 0x0b, 0x08, 0x00, 0x01, 0x00, 0x00, 0x00
        /*0020*/ 	.byte	0x00, 0x00, 0x00, 0x00


//--------------------- .nv.info._Z8RunOnGPUP12manufacturerP5model --------------------------
	.section	.nv.info._Z8RunOnGPUP12manufacturerP5model,"",@"SHT_CUDA_INFO"
	.sectionflags	@""
	.align	4


	//----- nvinfo : EIATTR_CUDA_API_VERSION
	.align		4
        /*0000*/ 	.byte	0x04, 0x37
        /*0002*/ 	.short	(.L_7 - .L_6)
.L_6:
        /*0004*/ 	.word	0x00000082


	//----- nvinfo : EIATTR_KPARAM_INFO
	.align		4
.L_7:
        /*0008*/ 	.byte	0x04, 0x17
        /*000a*/ 	.short	(.L_9 - .L_8)
.L_8:
        /*000c*/ 	.word	0x00000000
        /*0010*/ 	.short	0x0001
        /*0012*/ 	.short	0x0008
        /*0014*/ 	.byte	0x00, 0xf5, 0x21, 0x00


	//----- nvinfo : EIATTR_KPARAM_INFO
	.align		4
.L_9:
        /*0018*/ 	.byte	0x04, 0x17
        /*001a*/ 	.short	(.L_11 - .L_10)
.L_10:
        /*001c*/ 	.word	0x00000000
        /*0020*/ 	.short	0x0000
        /*0022*/ 	.short	0x0000
        /*0024*/ 	.byte	0x00, 0xf5, 0x21, 0x00


	//----- nvinfo : EIATTR_SPARSE_MMA_MASK
	.align		4
.L_11:
        /*0028*/ 	.byte	0x03, 0x50
        /*002a*/ 	.short	0x0000


	//----- nvinfo : EIATTR_MAXREG_COUNT
	.align		4
        /*002c*/ 	.byte	0x03, 0x1b
        /*002e*/ 	.short	0x00ff


	//----- nvinfo : EIATTR_MERCURY_ISA_VERSION
	.align		4
        /*0030*/ 	.byte	0x03, 0x5f
        /*0032*/ 	.short	0x0101


	//----- nvinfo : EIATTR_VRC_CTA_INIT_COUNT
	.align		4
        /*0034*/ 	.byte	0x02, 0x4a
	.zero		1
	.zero		1


	//----- nvinfo : EIATTR_EXIT_INSTR_OFFSETS
	.align		4
        /*0038*/ 	.byte	0x04, 0x1c
        /*003a*/ 	.short	(.L_13 - .L_12)


	//   ....[0]....
.L_12:
        /*003c*/ 	.word	0x00000980


	//----- nvinfo : EIATTR_CRS_STACK_SIZE
	.align		4
.L_13:
        /*0040*/ 	.byte	0x04, 0x1e
        /*0042*/ 	.short	(.L_15 - .L_14)
.L_14:
        /*0044*/ 	.word	0x00000000


	//----- nvinfo : EIATTR_CBANK_PARAM_SIZE
	.align		4
.L_15:
        /*0048*/ 	.byte	0x03, 0x19
        /*004a*/ 	.short	0x0010


	//----- nvinfo : EIATTR_PARAM_CBANK
	.align		4
        /*004c*/ 	.byte	0x04, 0x0a
        /*004e*/ 	.short	(.L_17 - .L_16)
	.align		4
.L_16:
        /*0050*/ 	.word	index@(.nv.constant0._Z8RunOnGPUP12manufacturerP5model)
        /*0054*/ 	.short	0x0380
        /*0056*/ 	.short	0x0010


	//----- nvinfo : EIATTR_SW_WAR
	.align		4
.L_17:
        /*0058*/ 	.byte	0x04, 0x36
        /*005a*/ 	.short	(.L_19 - .L_18)
.L_18:
        /*005c*/ 	.word	0x00000008
.L_19:


//--------------------- .nv.callgraph             --------------------------
	.section	.nv.callgraph,"",@"SHT_CUDA_CALLGRAPH"
	.align	4
	.sectionentsize	8
	.align		4
        /*0000*/ 	.word	0x00000000
	.align		4
        /*0004*/ 	.word	0xffffffff
	.align		4
        /*0008*/ 	.word	0x00000000
	.align		4
        /*000c*/ 	.word	0xfffffffe
	.align		4
        /*0010*/ 	.word	0x00000000
	.align		4
        /*0014*/ 	.word	0xfffffffd
	.align		4
        /*0018*/ 	.word	0x00000000
	.align		4
        /*001c*/ 	.word	0xfffffffc


//--------------------- .text._Z8RunOnGPUP12manufacturerP5model --------------------------
	.section	.text._Z8RunOnGPUP12manufacturerP5model,"ax",@progbits
	.align	128
        .global         _Z8RunOnGPUP12manufacturerP5model
        .type           _Z8RunOnGPUP12manufacturerP5model,@function
        .size           _Z8RunOnGPUP12manufacturerP5model,(.L_x_21 - _Z8RunOnGPUP12manufacturerP5model)
        .other          _Z8RunOnGPUP12manufacturerP5model,@"STO_CUDA_ENTRY STV_DEFAULT"
_Z8RunOnGPUP12manufacturerP5model:
.text._Z8RunOnGPUP12manufacturerP5model:
[----:B------:R-:W-:Y:S01]  /*0000*/  LDC R1, c[0x0][0x37c] ;  /* 0x0000df00ff017b82 */ /* 0x000fe20000000800 */
[----:B------:R-:W0:Y:S07]  /*0010*/  S2R R9, SR_TID.X ;  /* 0x0000000000097919 */ /* 0x000e2e0000002100 */
[----:B------:R-:W0:Y:S01]  /*0020*/  LDC.64 R2, c[0x0][0x388] ;  /* 0x0000e200ff027b82 */ /* 0x000e220000000a00 */
[----:B------:R-:W-:Y:S01]  /*0030*/  BSSY.RECONVERGENT B0, `(.L_x_0) ;  /* 0x000000a000007945 */ /* 0x000fe20003800200 */
[----:B------:R-:W-:Y:S01]  /*0040*/  IMAD.MOV.U32 R5, RZ, RZ, RZ ;  /* 0x000000ffff057224 */ /* 0x000fe200078e00ff */
[----:B------:R-:W1:Y:S02]  /*0050*/  LDCU.64 UR4, c[0x0][0x358] ;  /* 0x00006b00ff0477ac */ /* 0x000e640008000a00 */
[----:B01----:R-:W-:-:S07]  /*0060*/  IMAD.WIDE.U32 R2, R9, 0x58, R2 ;  /* 0x0000005809027825 */ /* 0x003fce00078e0002 */
.L_x_1:
[----:B------:R-:W-:-:S05]  /*0070*/  IADD3 R6, P0, PT, R2, R5, RZ ;  /* 0x0000000502067210 */ /* 0x000fca0007f1e0ff */
[----:B------:R-:W-:-:S05]  /*0080*/  IMAD.X R7, RZ, RZ, R3, P0 ;  /* 0x000000ffff077224 */ /* 0x000fca00000e0603 */
[----:B------:R-:W2:Y:S01]  /*0090*/  LDG.E.U8 R0, desc[UR4][R6.64] ;  /* 0x0000000406007981 */ /* 0x000ea2000c1e1100 */
[----:B------:R-:W-:Y:S01]  /*00a0*/  VIADD R5, R5, 0x1 ;  /* 0x0000000105057836 */ /* 0x000fe20000000000 */
[----:B--2---:R-:W-:-:S13]  /*00b0*/  ISETP.NE.AND P0, PT, R0, RZ, PT ;  /* 0x000000ff0000720c */ /* 0x004fda0003f05270 */
[----:B------:R-:W-:Y:S05]  /*00c0*/  @P0 BRA `(.L_x_1) ;  /* 0xfffffffc00e80947 */ /* 0x000fea000383ffff */
[----:B------:R-:W-:Y:S05]  /*00d0*/  BSYNC.RECONVERGENT B0 ;  /* 0x0000000000007941 */ /* 0x000fea0003800200 */
.L_x_0:
[----:B------:R-:W0:Y:S01]  /*00e0*/  LDC.64 R4, c[0x0][0x380] ;  /* 0x0000e000ff047b82 */ /* 0x000e220000000a00 */
[----:B------:R-:W-:Y:S01]  /*00f0*/  BSSY.RECONVERGENT B0, `(.L_x_2) ;  /* 0x000000c000007945 */ /* 0x000fe20003800200 */
[----:B------:R-:W-:Y:S02]  /*0100*/  IMAD.MOV.U32 R13, RZ, RZ, RZ ;  /* 0x000000ffff0d7224 */ /* 0x000fe400078e00ff */
[----:B0-----:R-:W-:-:S07]  /*0110*/  IMAD.WIDE.U32 R4, R9, 0x58, R4 ;  /* 0x0000005809047825 */ /* 0x001fce00078e0004 */
.L_x_3:
[----:B------:R-:W-:-:S04]  /*0120*/  IADD3 R8, P0, PT, R13, R4, RZ ;  /* 0x000000040d087210 */ /* 0x000fc80007f1e0ff */
[----:B------:R-:W-:-:S06]  /*0130*/  IADD3.X R9, PT, PT, RZ, R5, RZ, P0, !PT ;  /* 0x00000005ff097210 */ /* 0x000fcc00007fe4ff */
[----:B------:R-:W2:Y:S01]  /*0140*/  LDG.E.U8 R9, desc[UR4][R8.64+0x18] ;  /* 0x0000180408097981 */ /* 0x000ea2000c1e1100 */
[C---:B------:R-:W-:Y:S01]  /*0150*/  IADD3 R10, P0, PT, R13.reuse, R6, RZ ;  /* 0x000000060d0a7210 */ /* 0x040fe20007f1e0ff */
[----:B------:R-:W-:-:S04]  /*0160*/  VIADD R13, R13, 0x1 ;  /* 0x000000010d0d7836 */ /* 0x000fc80000000000 */
[----:B------:R-:W-:-:S05]  /*0170*/  IMAD.X R11, RZ, RZ, R7, P0 ;  /* 0x000000ffff0b7224 */ /* 0x000fca00000e0607 */
[----:B--2---:R0:W-:Y:S01]  /*0180*/  STG.E.U8 desc[UR4][R10.64], R9 ;  /* 0x000000090a007986 */ /* 0x0041e2000c101104 */
[----:B------:R-:W-:-:S13]  /*0190*/  ISETP.NE.AND P0, PT, R9, RZ, PT ;  /* 0x000000ff0900720c */ /* 0x000fda0003f05270 */
[----:B0-----:R-:W-:Y:S05]  /*01a0*/  @P0 BRA `(.L_x_3) ;  /* 0xfffffffc00dc0947 */ /* 0x001fea000383ffff */
[----:B------:R-:W-:Y:S05]  /*01b0*/  BSYNC.RECONVERGENT B0 ;  /* 0x0000000000007941 */ /* 0x000fea0003800200 */
.L_x_2:
[----:B------:R-:W2:Y:S04]  /*01c0*/  LDG.E.64 R6, desc[UR4][R4.64+0x68] ;  /* 0x0000680404067981 */ /* 0x000ea8000c1e1b00 */
[----:B------:R-:W2:Y:S02]  /*01d0*/  LDG.E.64 R8, desc[UR4][R2.64+0x50] ;  /* 0x0000500402087981 */ /* 0x000ea4000c1e1b00 */
[----:B--2---:R-:W-:Y:S02]  /*01e0*/  DADD R6, R6, R8 ;  /* 0x0000000006067229 */ /* 0x004fe40000000008 */
[----:B------:R-:W2:Y:S05]  /*01f0*/  LDG.E R9, desc[UR4][R2.64+0x4c] ;  /* 0x00004c0402097981 */ /* 0x000eaa000c1e1900 */
[----:B------:R0:W-:Y:S04]  /*0200*/  STG.E.64 desc[UR4][R2.64+0x50], R6 ;  /* 0x0000500602007986 */ /* 0x0001e8000c101b04 */
[----:B------:R-:W2:Y:S01]  /*0210*/  LDG.E R0, desc[UR4][R4.64+0x64] ;  /* 0x0000640404007981 */ /* 0x000ea2000c1e1900 */
[----:B------:R-:W-:Y:S01]  /*0220*/  BSSY.RECONVERGENT B0, `(.L_x_4) ;  /* 0x000000a000007945 */ /* 0x000fe20003800200 */
[----:B------:R-:W-:Y:S01]  /*0230*/  MOV R11, RZ ;  /* 0x000000ff000b7202 */ /* 0x000fe20000000f00 */
[----:B--2---:R-:W-:-:S05]  /*0240*/  IMAD.IADD R9, R0, 0x1, R9 ;  /* 0x0000000100097824 */ /* 0x004fca00078e0209 */
[----:B------:R0:W-:Y:S02]  /*0250*/  STG.E desc[UR4][R2.64+0x4c], R9 ;  /* 0x00004c0902007986 */ /* 0x0001e4000c101904 */
.L_x_5:
[----:B0-----:R-:W-:-:S05]  /*0260*/  IADD3 R6, P0, PT, R2, R11, RZ ;  /* 0x0000000b02067210 */ /* 0x001fca0007f1e0ff */
[----:B------:R-:W-:-:S05]  /*0270*/  IMAD.X R7, RZ, RZ, R3, P0 ;  /* 0x000000ffff077224 */ /* 0x000fca00000e0603 */
[----:B------:R-:W2:Y:S01]  /*0280*/  LDG.E.U8 R0, desc[UR4][R6.64] ;  /* 0x0000000406007981 */ /* 0x000ea2000c1e1100 */
[----:B------:R-:W-:Y:S01]  /*0290*/  VIADD R11, R11, 0x1 ;  /* 0x000000010b0b7836 */ /* 0x000fe20000000000 */
[----:B--2---:R-:W-:-:S13]  /*02a0*/  ISETP.NE.AND P0, PT, R0, RZ, PT ;  /* 0x000000ff0000720c */ /* 0x004fda0003f05270 */
[----:B------:R-:W-:Y:S05]  /*02b0*/  @P0 BRA `(.L_x_5) ;  /* 0xfffffffc00e80947 */ /* 0x000fea000383ffff */
[----:B------:R-:W-:Y:S05]  /*02c0*/  BSYNC.RECONVERGENT B0 ;  /* 0x0000000000007941 */ /* 0x000fea0003800200 */
.L_x_4:
[----:B------:R-:W-:Y:S01]  /*02d0*/  BSSY.RECONVERGENT B0, `(.L_x_6) ;  /* 0x000000b000007945 */ /* 0x000fe20003800200 */
[----:B------:R-:W-:-:S07]  /*02e0*/  IMAD.MOV.U32 R13, RZ, RZ, RZ ;  /* 0x000000ffff0d7224 */ /* 0x000fce00078e00ff */
.L_x_7:
        /* <DEDUP_REMOVED lines=10> */
.L_x_6:
        /* <DEDUP_REMOVED lines=10> */
.L_x_9:
[----:B0-----:R-:W-:-:S05]  /*0430*/  IADD3 R6, P0, PT, R2, R11, RZ ;  /* 0x0000000b02067210 */ /* 0x001fca0007f1e0ff */
[----:B------:R-:W-:-:S05]  /*0440*/  IMAD.X R7, RZ, RZ, R3, P0 ;  /* 0x000000ffff077224 */ /* 0x000fca00000e0603 */
[----:B------:R-:W2:Y:S01]  /*0450*/  LDG.E.U8 R0, desc[UR4][R6.64] ;  /* 0x0000000406007981 */ /* 0x000ea2000c1e1100 */
[----:B------:R-:W-:Y:S01]  /*0460*/  VIADD R11, R11, 0x1 ;  /* 0x000000010b0b7836 */ /* 0x000fe20000000000 */
[----:B--2---:R-:W-:-:S13]  /*0470*/  ISETP.NE.AND P0, PT, R0, RZ, PT ;  /* 0x000000ff0000720c */ /* 0x004fda0003f05270 */
[----:B------:R-:W-:Y:S05]  /*0480*/  @P0 BRA `(.L_x_9) ;  /* 0xfffffffc00e80947 */ /* 0x000fea000383ffff */
[----:B------:R-:W-:Y:S05]  /*0490*/  BSYNC.RECONVERGENT B0 ;  /* 0x0000000000007941 */ /* 0x000fea0003800200 */
.L_x_8:
[----:B------:R-:W-:Y:S01]  /*04a0*/  BSSY.RECONVERGENT B0, `(.L_x_10) ;  /* 0x000000b000007945 */ /* 0x000fe20003800200 */
[----:B------:R-:W-:-:S07]  /*04b0*/  IMAD.MOV.U32 R13, RZ, RZ, RZ ;  /* 0x000000ffff0d7224 */ /* 0x000fce00078e00ff */
.L_x_11:
        /* <DEDUP_REMOVED lines=10> */
.L_x_10:
        /* <DEDUP_REMOVED lines=10> */
.L_x_13:
[----:B0-----:R-:W-:-:S05]  /*0600*/  IADD3 R6, P0, PT, R2, R11, RZ ;  /* 0x0000000b02067210 */ /* 0x001fca0007f1e0ff */
[----:B------:R-:W-:-:S05]  /*0610*/  IMAD.X R7, RZ, RZ, R3, P0 ;  /* 0x000000ffff077224 */ /* 0x000fca00000e0603 */
[----:B------:R-:W2:Y:S01]  /*0620*/  LDG.E.U8 R0, desc[UR4][R6.64] ;  /* 0x0000000406007981 */ /* 0x000ea2000c1e1100 */
[----:B------:R-:W-:Y:S01]  /*0630*/  VIADD R11, R11, 0x1 ;  /* 0x000000010b0b7836 */ /* 0x000fe20000000000 */
[----:B--2---:R-:W-:-:S13]  /*0640*/  ISETP.NE.AND P0, PT, R0, RZ, PT ;  /* 0x000000ff0000720c */ /* 0x004fda0003f05270 */
[----:B------:R-:W-:Y:S05]  /*0650*/  @P0 BRA `(.L_x_13) ;  /* 0xfffffffc00e80947 */ /* 0x000fea000383ffff */
[----:B------:R-:W-:Y:S05]  /*0660*/  BSYNC.RECONVERGENT B0 ;  /* 0x0000000000007941 */ /* 0x000fea0003800200 */
.L_x_12:
[----:B------:R-:W-:Y:S01]  /*0670*/  BSSY.RECONVERGENT B0, `(.L_x_14) ;  /* 0x000000b000007945 */ /* 0x000fe20003800200 */
[----:B------:R-:W-:-:S07]  /*0680*/  IMAD.MOV.U32 R13, RZ, RZ, RZ ;  /* 0x000000ffff0d7224 */ /* 0x000fce00078e00ff */
.L_x_15:
        /* <DEDUP_REMOVED lines=10> */
.L_x_14:
        /* <DEDUP_REMOVED lines=10> */
.L_x_17:
[----:B0-----:R-:W-:-:S05]  /*07d0*/  IADD3 R6, P0, PT, R2, R11, RZ ;  /* 0x0000000b02067210 */ /* 0x001fca0007f1e0ff */
[----:B------:R-:W-:-:S05]  /*07e0*/  IMAD.X R7, RZ, RZ, R3, P0 ;  /* 0x000000ffff077224 */ /* 0x000fca00000e0603 */
[----:B------:R-:W2:Y:S01]  /*07f0*/  LDG.E.U8 R0, desc[UR4][R6.64] ;  /* 0x0000000406007981 */ /* 0x000ea2000c1e1100 */
[----:B------:R-:W-:Y:S01]  /*0800*/  VIADD R11, R11, 0x1 ;  /* 0x000000010b0b7836 */ /* 0x000fe20000000000 */
[----:B--2---:R-:W-:-:S13]  /*0810*/  ISETP.NE.AND P0, PT, R0, RZ, PT ;  /* 0x000000ff0000720c */ /* 0x004fda0003f05270 */
[----:B------:R-:W-:Y:S05]  /*0820*/  @P0 BRA `(.L_x_17) ;  /* 0xfffffffc00e80947 */ /* 0x000fea000383ffff */
[----:B------:R-:W-:Y:S05]  /*0830*/  BSYNC.RECONVERGENT B0 ;  /* 0x0000000000007941 */ /* 0x000fea0003800200 */
.L_x_16:
[----:B------:R-:W-:Y:S01]  /*0840*/  HFMA2 R13, -RZ, RZ, 0, 0 ;  /* 0x00000000ff0d7431 */ /* 0x000fe200000001ff */
[----:B------:R-:W-:Y:S06]  /*0850*/  BSSY.RECONVERGENT B0, `(.L_x_18) ;  /* 0x000000a000007945 */ /* 0x000fec0003800200 */
.L_x_19:
[----:B------:R-:W-:-:S05]  /*0860*/  IADD3 R8, P0, PT, R13, R4, RZ ;  /* 0x000000040d087210 */ /* 0x000fca0007f1e0ff */
[----:B------:R-:W-:-:S06]  /*0870*/  IMAD.X R9, RZ, RZ, R5, P0 ;  /* 0x000000ffff097224 */ /* 0x000fcc00000e0605 */
[----:B------:R-:W2:Y:S01]  /*0880*/  LDG.E.U8 R9, desc[UR4][R8.64+0x758] ;  /* 0x0007580408097981 */ /* 0x000ea2000c1e1100 */
[C---:B------:R-:W-:Y:S02]  /*0890*/  IADD3 R10, P0, PT, R13.reuse, R6, RZ ;  /* 0x000000060d0a7210 */ /* 0x040fe40007f1e0ff */
[----:B------:R-:W-:-:S03]  /*08a0*/  IADD3 R13, PT, PT, R13, 0x1, RZ ;  /* 0x000000010d0d7810 */ /* 0x000fc60007ffe0ff */
[----:B------:R-:W-:-:S05]  /*08b0*/  IMAD.X R11, RZ, RZ, R7, P0 ;  /* 0x000000ffff0b7224 */ /* 0x000fca00000e0607 */
[----:B--2---:R0:W-:Y:S01]  /*08c0*/  STG.E.U8 desc[UR4][R10.64], R9 ;  /* 0x000000090a007986 */ /* 0x0041e2000c101104 */
[----:B------:R-:W-:-:S13]  /*08d0*/  ISETP.NE.AND P0, PT, R9, RZ, PT ;  /* 0x000000ff0900720c */ /* 0x000fda0003f05270 */
[----:B0-----:R-:W-:Y:S05]  /*08e0*/  @P0 BRA `(.L_x_19) ;  /* 0xfffffffc00dc0947 */ /* 0x001fea000383ffff */
[----:B------:R-:W-:Y:S05]  /*08f0*/  BSYNC.RECONVERGENT B0 ;  /* 0x0000000000007941 */ /* 0x000fea0003800200 */
.L_x_18:
[----:B------:R-:W2:Y:S04]  /*0900*/  LDG.E.64 R6, desc[UR4][R4.64+0x7a8] ;  /* 0x0007a80404067981 */ /* 0x000ea8000c1e1b00 */
[----:B------:R-:W2:Y:S02]  /*0910*/  LDG.E.64 R8, desc[UR4][R2.64+0x50] ;  /* 0x0000500402087981 */ /* 0x000ea4000c1e1b00 */
[----:B--2---:R-:W-:Y:S02]  /*0920*/  DADD R6, R6, R8 ;  /* 0x0000000006067229 */ /* 0x004fe40000000008 */
[----:B------:R-:W2:Y:S05]  /*0930*/  LDG.E R9, desc[UR4][R2.64+0x4c] ;  /* 0x00004c0402097981 */ /* 0x000eaa000c1e1900 */
[----:B------:R-:W-:Y:S04]  /*0940*/  STG.E.64 desc[UR4][R2.64+0x50], R6 ;  /* 0x0000500602007986 */ /* 0x000fe8000c101b04 */
[----:B------:R-:W2:Y:S02]  /*0950*/  LDG.E R0, desc[UR4][R4.64+0x7a4] ;  /* 0x0007a40404007981 */ /* 0x000ea4000c1e1900 */
[----:B--2---:R-:W-:-:S05]  /*0960*/  IMAD.IADD R9, R0, 0x1, R9 ;  /* 0x0000000100097824 */ /* 0x004fca00078e0209 */
[----:B------:R-:W-:Y:S01]  /*0970*/  STG.E desc[UR4][R2.64+0x4c], R9 ;  /* 0x00004c0902007986 */ /* 0x000fe2000c101904 */
[----:B------:R-:W-:Y:S05]  /*0980*/  EXIT ;  /* 0x000000000000794d */ /* 0x000fea0003800000 */
.L_x_20:
[----:B------:R-:W-:-:S00]  /*0990*/  BRA `(.L_x_20) ;  /* 0xfffffffc00fc7947 */ /* 0x000fc0000383ffff */
[----:B------:R-:W-:-:S00]  /*09a0*/  NOP ;  /* 0x0000000000007918 */ /* 0x000fc00000000000 */
        /* <DEDUP_REMOVED lines=13> */
.L_x_21:


//--------------------- .nv.shared.reserved.0     --------------------------
	.section	.nv.shared.reserved.0,"aw",@nobits
	.weak		__nv_reservedSMEM_offset_0_alias
	.size		__nv_reservedSMEM_offset_0_alias, 0, 64
	.other		__nv_reservedSMEM_offset_0_alias,@"STO_CUDA_RESERVED_SHARED STV_DEFAULT"
__nv_reservedSMEM_offset_0_alias:
	.zero		0
	.zero		64


//--------------------- .nv.constant0._Z8RunOnGPUP12manufacturerP5model --------------------------
	.section	.nv.constant0._Z8RunOnGPUP12manufacturerP5model,"a",@progbits
	.sectionflags	@""
	.align	4
.nv.constant0._Z8RunOnGPUP12manufacturerP5model:
	.zero		912


//--------------------- SYMBOLS --------------------------

	.type		.nv.reservedSmem.offset0,@object
	.size		.nv.reservedSmem.offset0,0x4
